//
// Generated by NVIDIA NVVM Compiler
//
// Compiler Build ID: CL-36424714
// Cuda compilation tools, release 13.0, V13.0.88
// Based on NVVM 20.0.0
//

.version 9.0
.target sm_100
.address_size 64

	// .globl	_Z14cuda_reductionPdiS_
// _ZZ14cuda_reductionPdiS_E2sm has been demoted

.visible .entry _Z14cuda_reductionPdiS_(
	.param .u64 .ptr .align 1 _Z14cuda_reductionPdiS__param_0,
	.param .u32 _Z14cuda_reductionPdiS__param_1,
	.param .u64 .ptr .align 1 _Z14cuda_reductionPdiS__param_2
)
{
	.reg .pred 	%p<5>;
	.reg .b32 	%r<14>;
	.reg .b64 	%rd<7>;
	.reg .b64 	%fd<6>;
	// demoted variable
	.shared .align 8 .b8 _ZZ14cuda_reductionPdiS_E2sm[4096];
	ld.param.u64 	%rd2, [_Z14cuda_reductionPdiS__param_0];
	ld.param.u64 	%rd1, [_Z14cuda_reductionPdiS__param_2];
	cvta.to.global.u64 	%rd3, %rd2;
	mov.u32 	%r1, %tid.x;
	mul.wide.u32 	%rd4, %r1, 8;
	add.s64 	%rd5, %rd3, %rd4;
	ld.global.f64 	%fd1, [%rd5];
	shl.b32 	%r6, %r1, 3;
	mov.u32 	%r7, _ZZ14cuda_reductionPdiS_E2sm;
	add.s32 	%r2, %r7, %r6;
	st.shared.f64 	[%r2], %fd1;
	bar.sync 	0;
	mov.u32 	%r3, %ntid.x;
	setp.lt.u32 	%p1, %r3, 2;
	@%p1 bra 	$L__BB0_5;
	mov.b32 	%r13, 1;
$L__BB0_2:
	shl.b32 	%r5, %r13, 1;
	add.s32 	%r9, %r5, -1;
	and.b32  	%r10, %r9, %r1;
	setp.ne.s32 	%p2, %r10, 0;
	@%p2 bra 	$L__BB0_4;
	ld.shared.f64 	%fd2, [%r2];
	shl.b32 	%r11, %r13, 3;
	add.s32 	%r12, %r2, %r11;
	ld.shared.f64 	%fd3, [%r12];
	min.f64 	%fd4, %fd2, %fd3;
	st.shared.f64 	[%r2], %fd4;
$L__BB0_4:
	bar.sync 	0;
	setp.lt.u32 	%p3, %r5, %r3;
	mov.u32 	%r13, %r5;
	@%p3 bra 	$L__BB0_2;
$L__BB0_5:
	setp.ne.s32 	%p4, %r1, 0;
	@%p4 bra 	$L__BB0_7;
	ld.shared.f64 	%fd5, [_ZZ14cuda_reductionPdiS_E2sm];
	cvta.to.global.u64 	%rd6, %rd1;
	st.global.f64 	[%rd6], %fd5;
$L__BB0_7:
	ret;

}


// ===== COMPILED SASS (sm_100) =====

	.target	sm_100

	.elftype	@"ET_EXEC"


//--------------------- .note.nv.tkinfo           --------------------------
	.section	.note.nv.tkinfo,"",@"SHT_NOTE"
	.sectionflags	@"SHF_NOTE_NV_TKINFO"
	.tkinfo
        /*0018*/ 	.word	0x00000002
        /*0030*/ 	.string	""
        /*0030*/ 	.string	"ptxas"
        /*0030*/ 	.string	"Cuda compilation tools, release 13.0, V13.0.88"
        /*0030*/ 	.string	"Build cuda_13.0.r13.0/compiler.36424714_0"
        /*0030*/ 	.string	"-arch sm_100 -m 64 "



//--------------------- .note.nv.cuinfo           --------------------------
	.section	.note.nv.cuinfo,"",@"SHT_NOTE"
	.sectionflags	@"SHF_NOTE_NV_CUINFO"
        /*0018*/ 	.short	0x0002
        /*001a*/ 	.short	0x0064
        /*001c*/ 	.short	0x0082
	.zero		2


//--------------------- .nv.info                  --------------------------
	.section	.nv.info,"",@"SHT_CUDA_INFO"
	.align	4


	//----- nvinfo : EIATTR_REGCOUNT
	.align		4
        /*0000*/ 	.byte	0x04, 0x2f
        /*0002*/ 	.short	(.L_1 - .L_0)
	.align		4
.L_0:
        /*0004*/ 	.word	index@(_Z14cuda_reductionPdiS_)
        /*0008*/ 	.word	0x0000000e


	//----- nvinfo : EIATTR_FRAME_SIZE
	.align		4
.L_1:
        /*000c*/ 	.byte	0x04, 0x11
        /*000e*/ 	.short	(.L_3 - .L_2)
	.align		4
.L_2:
        /*0010*/ 	.word	index@(_Z14cuda_reductionPdiS_)
        /*0014*/ 	.word	0x00000000


	//----- nvinfo : EIATTR_MIN_STACK_SIZE
	.align		4
.L_3:
        /*0018*/ 	.byte	0x04, 0x12
        /*001a*/ 	.short	(.L_5 - .L_4)
	.align		4
.L_4:
        /*001c*/ 	.word	index@(_Z14cuda_reductionPdiS_)
        /*0020*/ 	.word	0x00000000
.L_5:


//--------------------- .nv.compat                --------------------------
	.section	.nv.compat,"",@"SHT_CUDA_COMPAT_INFO"
	.align	4
        /*0000*/ 	.byte	0x02, 0x09, 0x00, 0x00, 0x02, 0x02, 0x01, 0x00, 0x02, 0x05, 0x05, 0x00, 0x03, 0x07, 0x01, 0x01
        /*0010*/ 	.byte	0x02, 0x03, 0x00, 0x00, 0x02, 0x06, 0x01, 0x00, 0x04, 0x0b, 0x08, 0x00, 0x01, 0x00, 0x00, 0x00
        /*0020*/ 	.byte	0x00, 0x00, 0x00, 0x00


//--------------------- .nv.info._Z14cuda_reductionPdiS_ --------------------------
	.section	.nv.info._Z14cuda_reductionPdiS_,"",@"SHT_CUDA_INFO"
	.sectionflags	@""
	.align	4


	//----- nvinfo : EIATTR_CUDA_API_VERSION
	.align		4
        /*0000*/ 	.byte	0x04, 0x37
        /*0002*/ 	.short	(.L_7 - .L_6)
.L_6:
        /*0004*/ 	.word	0x00000082


	//----- nvinfo : EIATTR_KPARAM_INFO
	.align		4
.L_7:
        /*0008*/ 	.byte	0x04, 0x17
        /*000a*/ 	.short	(.L_9 - .L_8)
.L_8:
        /*000c*/ 	.word	0x00000000
        /*0010*/ 	.short	0x0002
        /*0012*/ 	.short	0x0010
        /*0014*/ 	.byte	0x00, 0xf5, 0x21, 0x00


	//----- nvinfo : EIATTR_KPARAM_INFO
	.align		4
.L_9:
        /*0018*/ 	.byte	0x04, 0x17
        /*001a*/ 	.short	(.L_11 - .L_10)
.L_10:
        /*001c*/ 	.word	0x00000000
        /*0020*/ 	.short	0x0001
        /*0022*/ 	.short	0x0008
        /*0024*/ 	.byte	0x00, 0xf0, 0x11, 0x00


	//----- nvinfo : EIATTR_KPARAM_INFO
	.align		4
.L_11:
        /*0028*/ 	.byte	0x04, 0x17
        /*002a*/ 	.short	(.L_13 - .L_12)
.L_12:
        /*002c*/ 	.word	0x00000000
        /*0030*/ 	.short	0x0000
        /*0032*/ 	.short	0x0000
        /*0034*/ 	.byte	0x00, 0xf5, 0x21, 0x00


	//----- nvinfo : EIATTR_SPARSE_MMA_MASK
	.align		4
.L_13:
        /*0038*/ 	.byte	0x03, 0x50
        /*003a*/ 	.short	0x0000


	//----- nvinfo : EIATTR_MAXREG_COUNT
	.align		4
        /*003c*/ 	.byte	0x03, 0x1b
        /*003e*/ 	.short	0x00ff


	//----- nvinfo : EIATTR_NUM_BARRIERS
	.align		4
        /*0040*/ 	.byte	0x02, 0x4c
        /*0042*/ 	.byte	0x01
	.zero		1


	//----- nvinfo : EIATTR_MERCURY_ISA_VERSION
	.align		4
        /*0044*/ 	.byte	0x03, 0x5f
        /*0046*/ 	.short	0x0101


	//----- nvinfo : EIATTR_VRC_CTA_INIT_COUNT
	.align		4
        /*0048*/ 	.byte	0x02, 0x4a
	.zero		1
	.zero		1


	//----- nvinfo : EIATTR_EXIT_INSTR_OFFSETS
	.align		4
        /*004c*/ 	.byte	0x04, 0x1c
        /*004e*/ 	.short	(.L_15 - .L_14)


	//   ....[0]....
.L_14:
        /*0050*/ 	.word	0x00000240


	//   ....[1]....
        /*0054*/ 	.word	0x000002b0


	//----- nvinfo : EIATTR_CBANK_PARAM_SIZE
	.align		4
.L_15:
        /*0058*/ 	.byte	0x03, 0x19
        /*005a*/ 	.short	0x0018


	//----- nvinfo : EIATTR_PARAM_CBANK
	.align		4
        /*005c*/ 	.byte	0x04, 0x0a
        /*005e*/ 	.short	(.L_17 - .L_16)
	.align		4
.L_16:
        /*0060*/ 	.word	index@(.nv.constant0._Z14cuda_reductionPdiS_)
        /*0064*/ 	.short	0x0380
        /*0066*/ 	.short	0x0018


	//----- nvinfo : EIATTR_SW_WAR
	.align		4
.L_17:
        /*0068*/ 	.byte	0x04, 0x36
        /*006a*/ 	.short	(.L_19 - .L_18)
.L_18:
        /*006c*/ 	.word	0x00000008
.L_19:


//--------------------- .nv.callgraph             --------------------------
	.section	.nv.callgraph,"",@"SHT_CUDA_CALLGRAPH"
	.align	4
	.sectionentsize	8
	.align		4
        /*0000*/ 	.word	0x00000000
	.align		4
        /*0004*/ 	.word	0xffffffff
	.align		4
        /*0008*/ 	.word	0x00000000
	.align		4
        /*000c*/ 	.word	0xfffffffe
	.align		4
        /*0010*/ 	.word	0x00000000
	.align		4
        /*0014*/ 	.word	0xfffffffd
	.align		4
        /*0018*/ 	.word	0x00000000
	.align		4
        /*001c*/ 	.word	0xfffffffc


//--------------------- .text._Z14cuda_reductionPdiS_ --------------------------
	.section	.text._Z14cuda_reductionPdiS_,"ax",@progbits
	.align	128
        .global         _Z14cuda_reductionPdiS_
        .type           _Z14cuda_reductionPdiS_,@function
        .size           _Z14cuda_reductionPdiS_,(.L_x_3 - _Z14cuda_reductionPdiS_)
        .other          _Z14cuda_reductionPdiS_,@"STO_CUDA_ENTRY STV_DEFAULT"
_Z14cuda_reductionPdiS_:
.text._Z14cuda_reductionPdiS_:
[----:B------:R-:W-:Y:S01]  /*0000*/  LDC R1, c[0x0][0x37c] ;  /* 0x0000df00ff017b82 */ /* 0x000fe20000000800 */
[----:B------:R-:W0:Y:S07]  /*0010*/  S2R R9, SR_TID.X ;  /* 0x0000000000097919 */ /* 0x000e2e0000002100 */
[----:B------:R-:W0:Y:S01]  /*0020*/  LDC.64 R2, c[0x0][0x380] ;  /* 0x0000e000ff027b82 */ /* 0x000e220000000a00 */
[----:B------:R-:W1:Y:S01]  /*0030*/  LDCU.64 UR6, c[0x0][0x358] ;  /* 0x00006b00ff0677ac */ /* 0x000e620008000a00 */
[----:B0-----:R-:W-:-:S06]  /*0040*/  IMAD.WIDE.U32 R2, R9, 0x8, R2 ;  /* 0x0000000809027825 */ /* 0x001fcc00078e0002 */
[----:B-1----:R-:W2:Y:S01]  /*0050*/  LDG.E.64 R2, desc[UR6][R2.64] ;  /* 0x0000000602027981 */ /* 0x002ea2000c1e1b00 */
[----:B------:R-:W0:Y:S01]  /*0060*/  S2UR UR5, SR_CgaCtaId ;  /* 0x00000000000579c3 */ /* 0x000e220000008800 */
[----:B------:R-:W-:Y:S01]  /*0070*/  UMOV UR4, 0x400 ;  /* 0x0000040000047882 */ /* 0x000fe20000000000 */
[----:B------:R-:W1:Y:S01]  /*0080*/  LDCU UR8, c[0x0][0x360] ;  /* 0x00006c00ff0877ac */ /* 0x000e620008000800 */
[----:B------:R-:W-:Y:S01]  /*0090*/  ISETP.NE.AND P0, PT, R9, RZ, PT ;  /* 0x000000ff0900720c */ /* 0x000fe20003f05270 */
[----:B-1----:R-:W-:Y:S02]  /*00a0*/  UISETP.GE.U32.AND UP0, UPT, UR8, 0x2, UPT ;  /* 0x000000020800788c */ /* 0x002fe4000bf06070 */
[----:B0-----:R-:W-:-:S06]  /*00b0*/  ULEA UR4, UR5, UR4, 0x18 ;  /* 0x0000000405047291 */ /* 0x001fcc000f8ec0ff */
[----:B------:R-:W-:-:S05]  /*00c0*/  LEA R7, R9, UR4, 0x3 ;  /* 0x0000000409077c11 */ /* 0x000fca000f8e18ff */
[----:B--2---:R0:W-:Y:S01]  /*00d0*/  STS.64 [R7], R2 ;  /* 0x0000000207007388 */ /* 0x0041e20000000a00 */
[----:B------:R-:W-:Y:S06]  /*00e0*/  BAR.SYNC.DEFER_BLOCKING 0x0 ;  /* 0x0000000000007b1d */ /* 0x000fec0000010000 */
[----:B------:R-:W-:Y:S05]  /*00f0*/  BRA.U !UP0, `(.L_x_0) ;  /* 0x0000000108507547 */ /* 0x000fea000b800000 */
[----:B------:R-:W-:-:S07]  /*0100*/  IMAD.MOV.U32 R0, RZ, RZ, 0x1 ;  /* 0x00000001ff007424 */ /* 0x000fce00078e00ff */
.L_x_1:
[----:B------:R-:W-:-:S04]  /*0110*/  IMAD.SHL.U32 R6, R0, 0x2, RZ ;  /* 0x0000000200067824 */ /* 0x000fc800078e00ff */
[----:B0-----:R-:W-:-:S05]  /*0120*/  VIADD R2, R6, 0xffffffff ;  /* 0xffffffff06027836 */ /* 0x001fca0000000000 */
[----:B------:R-:W-:-:S13]  /*0130*/  LOP3.LUT P1, RZ, R2, R9, RZ, 0xc0, !PT ;  /* 0x0000000902ff7212 */ /* 0x000fda000782c0ff */
[----:B------:R-:W-:Y:S01]  /*0140*/  @!P1 IMAD R4, R0, 0x8, R7 ;  /* 0x0000000800049824 */ /* 0x000fe200078e0207 */
[----:B------:R-:W0:Y:S05]  /*0150*/  @!P1 LDS.64 R2, [R7] ;  /* 0x0000000007029984 */ /* 0x000e2a0000000a00 */
[----:B------:R-:W1:Y:S01]  /*0160*/  @!P1 LDS.64 R4, [R4] ;  /* 0x0000000004049984 */ /* 0x000e620000000a00 */
[----:B0-----:R-:W-:Y:S01]  /*0170*/  @!P1 MOV R0, R3 ;  /* 0x0000000300009202 */ /* 0x001fe20000000f00 */
[----:B-1----:R-:W-:Y:S01]  /*0180*/  @!P1 DSETP.MIN.AND P2, P3, R2, R4, PT ;  /* 0x000000040200922a */ /* 0x002fe20003b40000 */
[----:B------:R-:W-:Y:S02]  /*0190*/  @!P1 IMAD.MOV.U32 R11, RZ, RZ, R5 ;  /* 0x000000ffff0b9224 */ /* 0x000fe400078e0005 */
[----:B------:R-:W-:-:S03]  /*01a0*/  @!P1 IMAD.MOV.U32 R3, RZ, RZ, R4 ;  /* 0x000000ffff039224 */ /* 0x000fc600078e0004 */
[----:B------:R-:W-:Y:S02]  /*01b0*/  @!P1 FSEL R0, R0, R11, P2 ;  /* 0x0000000b00009208 */ /* 0x000fe40001000000 */
[----:B------:R-:W-:Y:S02]  /*01c0*/  @!P1 LOP3.LUT R11, R11, 0x80000, RZ, 0xfc, !PT ;  /* 0x000800000b0b9812 */ /* 0x000fe400078efcff */
[----:B------:R-:W-:Y:S02]  /*01d0*/  @!P1 SEL R2, R2, R3, P2 ;  /* 0x0000000302029207 */ /* 0x000fe40001000000 */
[----:B------:R-:W-:Y:S02]  /*01e0*/  @!P1 SEL R3, R11, R0, P3 ;  /* 0x000000000b039207 */ /* 0x000fe40001800000 */
[----:B------:R-:W-:-:S03]  /*01f0*/  MOV R0, R6 ;  /* 0x0000000600007202 */ /* 0x000fc60000000f00 */
[----:B------:R1:W-:Y:S01]  /*0200*/  @!P1 STS.64 [R7], R2 ;  /* 0x0000000207009388 */ /* 0x0003e20000000a00 */
[----:B------:R-:W-:Y:S01]  /*0210*/  BAR.SYNC.DEFER_BLOCKING 0x0 ;  /* 0x0000000000007b1d */ /* 0x000fe20000010000 */
[----:B------:R-:W-:-:S13]  /*0220*/  ISETP.GE.U32.AND P1, PT, R6, UR8, PT ;  /* 0x0000000806007c0c */ /* 0x000fda000bf26070 */
[----:B-1----:R-:W-:Y:S05]  /*0230*/  @!P1 BRA `(.L_x_1) ;  /* 0xfffffffc00b49947 */ /* 0x002fea000383ffff */
.L_x_0:
[----:B------:R-:W-:Y:S05]  /*0240*/  @P0 EXIT ;  /* 0x000000000000094d */ /* 0x000fea0003800000 */
[----:B------:R-:W1:Y:S01]  /*0250*/  S2UR UR5, SR_CgaCtaId ;  /* 0x00000000000579c3 */ /* 0x000e620000008800 */
[----:B------:R-:W-:-:S07]  /*0260*/  UMOV UR4, 0x400 ;  /* 0x0000040000047882 */ /* 0x000fce0000000000 */
[----:B------:R-:W2:Y:S01]  /*0270*/  LDC.64 R4, c[0x0][0x390] ;  /* 0x0000e400ff047b82 */ /* 0x000ea20000000a00 */
[----:B-1----:R-:W-:-:S09]  /*0280*/  ULEA UR4, UR5, UR4, 0x18 ;  /* 0x0000000405047291 */ /* 0x002fd2000f8ec0ff */
[----:B0-----:R-:W2:Y:S04]  /*0290*/  LDS.64 R2, [UR4] ;  /* 0x00000004ff027984 */ /* 0x001ea80008000a00 */
[----:B--2---:R-:W-:Y:S01]  /*02a0*/  STG.E.64 desc[UR6][R4.64], R2 ;  /* 0x0000000204007986 */ /* 0x004fe2000c101b06 */
[----:B------:R-:W-:Y:S05]  /*02b0*/  EXIT ;  /* 0x000000000000794d */ /* 0x000fea0003800000 */
.L_x_2:
[----:B------:R-:W-:-:S00]  /*02c0*/  BRA `(.L_x_2) ;  /* 0xfffffffc00fc7947 */ /* 0x000fc0000383ffff */
[----:B------:R-:W-:-:S00]  /*02d0*/  NOP ;  /* 0x0000000000007918 */ /* 0x000fc00000000000 */
        /* <DEDUP_REMOVED lines=10> */
.L_x_3:


//--------------------- .nv.shared._Z14cuda_reductionPdiS_ --------------------------
	.section	.nv.shared._Z14cuda_reductionPdiS_,"aw",@nobits
	.sectionflags	@""
	.align	8
.nv.shared._Z14cuda_reductionPdiS_:
	.zero		5120


//--------------------- .nv.shared.reserved.0     --------------------------
	.section	.nv.shared.reserved.0,"aw",@nobits
	.weak		__nv_reservedSMEM_offset_0_alias
	.size		__nv_reservedSMEM_offset_0_alias, 0, 64
	.other		__nv_reservedSMEM_offset_0_alias,@"STO_CUDA_RESERVED_SHARED STV_DEFAULT"
__nv_reservedSMEM_offset_0_alias:
	.zero		0
	.zero		64


//--------------------- .nv.constant0._Z14cuda_reductionPdiS_ --------------------------
	.section	.nv.constant0._Z14cuda_reductionPdiS_,"a",@progbits
	.sectionflags	@""
	.align	4
.nv.constant0._Z14cuda_reductionPdiS_:
	.zero		920


//--------------------- SYMBOLS --------------------------

	.type		.nv.reservedSmem.offset0,@object
	.size		.nv.reservedSmem.offset0,0x4
	.type		.nv.reservedSmem.cap,@object
	.size		.nv.reservedSmem.cap,0x4
